//
// Generated by NVIDIA NVVM Compiler
//
// Compiler Build ID: CL-36424714
// Cuda compilation tools, release 13.0, V13.0.88
// Based on NVVM 20.0.0
//

.version 9.0
.target sm_100
.address_size 64

	// .globl	_Z5saxpiifPfS_

.visible .entry _Z5saxpiifPfS_(
	.param .u32 _Z5saxpiifPfS__param_0,
	.param .f32 _Z5saxpiifPfS__param_1,
	.param .u64 .ptr .align 1 _Z5saxpiifPfS__param_2,
	.param .u64 .ptr .align 1 _Z5saxpiifPfS__param_3
)
{
	.reg .pred 	%p<2>;
	.reg .b32 	%r<9>;
	.reg .b32 	%f<5>;
	.reg .b64 	%rd<8>;

	ld.param.u32 	%r2, [_Z5saxpiifPfS__param_0];
	ld.param.f32 	%f1, [_Z5saxpiifPfS__param_1];
	ld.param.u64 	%rd1, [_Z5saxpiifPfS__param_2];
	ld.param.u64 	%rd2, [_Z5saxpiifPfS__param_3];
	mov.u32 	%r3, %ctaid.x;
	mov.u32 	%r4, %ctaid.y;
	mov.u32 	%r5, %nctaid.x;
	mad.lo.s32 	%r6, %r4, %r5, %r3;
	mov.u32 	%r7, %ntid.x;
	mov.u32 	%r8, %tid.x;
	mad.lo.s32 	%r1, %r6, %r7, %r8;
	setp.ge.s32 	%p1, %r1, %r2;
	@%p1 bra 	$L__BB0_2;
	cvta.to.global.u64 	%rd3, %rd1;
	cvta.to.global.u64 	%rd4, %rd2;
	mul.wide.s32 	%rd5, %r1, 4;
	add.s64 	%rd6, %rd3, %rd5;
	ld.global.f32 	%f2, [%rd6];
	add.s64 	%rd7, %rd4, %rd5;
	ld.global.f32 	%f3, [%rd7];
	fma.rn.f32 	%f4, %f1, %f2, %f3;
	st.global.f32 	[%rd7], %f4;
$L__BB0_2:
	ret;

}


// ===== COMPILED SASS (sm_100) =====

	.target	sm_100

	.elftype	@"ET_EXEC"


//--------------------- .note.nv.tkinfo           --------------------------
	.section	.note.nv.tkinfo,"",@"SHT_NOTE"
	.sectionflags	@"SHF_NOTE_NV_TKINFO"
	.tkinfo
        /*0018*/ 	.word	0x00000002
        /*0030*/ 	.string	""
        /*0030*/ 	.string	"ptxas"
        /*0030*/ 	.string	"Cuda compilation tools, release 13.0, V13.0.88"
        /*0030*/ 	.string	"Build cuda_13.0.r13.0/compiler.36424714_0"
        /*0030*/ 	.string	"-arch sm_100 -m 64 "



//--------------------- .note.nv.cuinfo           --------------------------
	.section	.note.nv.cuinfo,"",@"SHT_NOTE"
	.sectionflags	@"SHF_NOTE_NV_CUINFO"
        /*0018*/ 	.short	0x0002
        /*001a*/ 	.short	0x0064
        /*001c*/ 	.short	0x0082
	.zero		2


//--------------------- .nv.info                  --------------------------
	.section	.nv.info,"",@"SHT_CUDA_INFO"
	.align	4


	//----- nvinfo : EIATTR_REGCOUNT
	.align		4
        /*0000*/ 	.byte	0x04, 0x2f
        /*0002*/ 	.short	(.L_1 - .L_0)
	.align		4
.L_0:
        /*0004*/ 	.word	index@(_Z5saxpiifPfS_)
        /*0008*/ 	.word	0x0000000a


	//----- nvinfo : EIATTR_FRAME_SIZE
	.align		4
.L_1:
        /*000c*/ 	.byte	0x04, 0x11
        /*000e*/ 	.short	(.L_3 - .L_2)
	.align		4
.L_2:
        /*0010*/ 	.word	index@(_Z5saxpiifPfS_)
        /*0014*/ 	.word	0x00000000


	//----- nvinfo : EIATTR_MIN_STACK_SIZE
	.align		4
.L_3:
        /*0018*/ 	.byte	0x04, 0x12
        /*001a*/ 	.short	(.L_5 - .L_4)
	.align		4
.L_4:
        /*001c*/ 	.word	index@(_Z5saxpiifPfS_)
        /*0020*/ 	.word	0x00000000
.L_5:


//--------------------- .nv.compat                --------------------------
	.section	.nv.compat,"",@"SHT_CUDA_COMPAT_INFO"
	.align	4
        /*0000*/ 	.byte	0x02, 0x09, 0x00, 0x00, 0x02, 0x02, 0x01, 0x00, 0x02, 0x05, 0x05, 0x00, 0x03, 0x07, 0x01, 0x01
        /*0010*/ 	.byte	0x02, 0x03, 0x00, 0x00, 0x02, 0x06, 0x01, 0x00, 0x04, 0x0b, 0x08, 0x00, 0x09, 0x00, 0x00, 0x00
        /*0020*/ 	.byte	0x00, 0x00, 0x00, 0x00


//--------------------- .nv.info._Z5saxpiifPfS_   --------------------------
	.section	.nv.info._Z5saxpiifPfS_,"",@"SHT_CUDA_INFO"
	.sectionflags	@""
	.align	4


	//----- nvinfo : EIATTR_CUDA_API_VERSION
	.align		4
        /*0000*/ 	.byte	0x04, 0x37
        /*0002*/ 	.short	(.L_7 - .L_6)
.L_6:
        /*0004*/ 	.word	0x00000082


	//----- nvinfo : EIATTR_KPARAM_INFO
	.align		4
.L_7:
        /*0008*/ 	.byte	0x04, 0x17
        /*000a*/ 	.short	(.L_9 - .L_8)
.L_8:
        /*000c*/ 	.word	0x00000000
        /*0010*/ 	.short	0x0003
        /*0012*/ 	.short	0x0010
        /*0014*/ 	.byte	0x00, 0xf5, 0x21, 0x00


	//----- nvinfo : EIATTR_KPARAM_INFO
	.align		4
.L_9:
        /*0018*/ 	.byte	0x04, 0x17
        /*001a*/ 	.short	(.L_11 - .L_10)
.L_10:
        /*001c*/ 	.word	0x00000000
        /*0020*/ 	.short	0x0002
        /*0022*/ 	.short	0x0008
        /*0024*/ 	.byte	0x00, 0xf5, 0x21, 0x00


	//----- nvinfo : EIATTR_KPARAM_INFO
	.align		4
.L_11:
        /*0028*/ 	.byte	0x04, 0x17
        /*002a*/ 	.short	(.L_13 - .L_12)
.L_12:
        /*002c*/ 	.word	0x00000000
        /*0030*/ 	.short	0x0001
        /*0032*/ 	.short	0x0004
        /*0034*/ 	.byte	0x00, 0xf0, 0x11, 0x00


	//----- nvinfo : EIATTR_KPARAM_INFO
	.align		4
.L_13:
        /*0038*/ 	.byte	0x04, 0x17
        /*003a*/ 	.short	(.L_15 - .L_14)
.L_14:
        /*003c*/ 	.word	0x00000000
        /*0040*/ 	.short	0x0000
        /*0042*/ 	.short	0x0000
        /*0044*/ 	.byte	0x00, 0xf0, 0x11, 0x00


	//----- nvinfo : EIATTR_SPARSE_MMA_MASK
	.align		4
.L_15:
        /*0048*/ 	.byte	0x03, 0x50
        /*004a*/ 	.short	0x0000


	//----- nvinfo : EIATTR_MAXREG_COUNT
	.align		4
        /*004c*/ 	.byte	0x03, 0x1b
        /*004e*/ 	.short	0x00ff


	//----- nvinfo : EIATTR_MERCURY_ISA_VERSION
	.align		4
        /*0050*/ 	.byte	0x03, 0x5f
        /*0052*/ 	.short	0x0101


	//----- nvinfo : EIATTR_VRC_CTA_INIT_COUNT
	.align		4
        /*0054*/ 	.byte	0x02, 0x4a
	.zero		1
	.zero		1


	//----- nvinfo : EIATTR_EXIT_INSTR_OFFSETS
	.align		4
        /*0058*/ 	.byte	0x04, 0x1c
        /*005a*/ 	.short	(.L_17 - .L_16)


	//   ....[0]....
.L_16:
        /*005c*/ 	.word	0x000000a0


	//   ....[1]....
        /*0060*/ 	.word	0x00000150


	//----- nvinfo : EIATTR_CBANK_PARAM_SIZE
	.align		4
.L_17:
        /*0064*/ 	.byte	0x03, 0x19
        /*0066*/ 	.short	0x0018


	//----- nvinfo : EIATTR_PARAM_CBANK
	.align		4
        /*0068*/ 	.byte	0x04, 0x0a
        /*006a*/ 	.short	(.L_19 - .L_18)
	.align		4
.L_18:
        /*006c*/ 	.word	index@(.nv.constant0._Z5saxpiifPfS_)
        /*0070*/ 	.short	0x0380
        /*0072*/ 	.short	0x0018


	//----- nvinfo : EIATTR_SW_WAR
	.align		4
.L_19:
        /*0074*/ 	.byte	0x04, 0x36
        /*0076*/ 	.short	(.L_21 - .L_20)
.L_20:
        /*0078*/ 	.word	0x00000008
.L_21:


//--------------------- .nv.callgraph             --------------------------
	.section	.nv.callgraph,"",@"SHT_CUDA_CALLGRAPH"
	.align	4
	.sectionentsize	8
	.align		4
        /*0000*/ 	.word	0x00000000
	.align		4
        /*0004*/ 	.word	0xffffffff
	.align		4
        /*0008*/ 	.word	0x00000000
	.align		4
        /*000c*/ 	.word	0xfffffffe
	.align		4
        /*0010*/ 	.word	0x00000000
	.align		4
        /*0014*/ 	.word	0xfffffffd
	.align		4
        /*0018*/ 	.word	0x00000000
	.align		4
        /*001c*/ 	.word	0xfffffffc


//--------------------- .text._Z5saxpiifPfS_      --------------------------
	.section	.text._Z5saxpiifPfS_,"ax",@progbits
	.align	128
        .global         _Z5saxpiifPfS_
        .type           _Z5saxpiifPfS_,@function
        .size           _Z5saxpiifPfS_,(.L_x_1 - _Z5saxpiifPfS_)
        .other          _Z5saxpiifPfS_,@"STO_CUDA_ENTRY STV_DEFAULT"
_Z5saxpiifPfS_:
.text._Z5saxpiifPfS_:
[----:B------:R-:W-:Y:S01]  /*0000*/  LDC R1, c[0x0][0x37c] ;  /* 0x0000df00ff017b82 */ /* 0x000fe20000000800 */
[----:B------:R-:W0:Y:S07]  /*0010*/  S2R R0, SR_TID.X ;  /* 0x0000000000007919 */ /* 0x000e2e0000002100 */
[----:B------:R-:W-:Y:S01]  /*0020*/  S2UR UR4, SR_CTAID.X ;  /* 0x00000000000479c3 */ /* 0x000fe20000002500 */
[----:B------:R-:W1:Y:S01]  /*0030*/  LDCU UR6, c[0x0][0x370] ;  /* 0x00006e00ff0677ac */ /* 0x000e620008000800 */
[----:B------:R-:W2:Y:S06]  /*0040*/  LDCU UR7, c[0x0][0x380] ;  /* 0x00007000ff0777ac */ /* 0x000eac0008000800 */
[----:B------:R-:W1:Y:S08]  /*0050*/  S2UR UR5, SR_CTAID.Y ;  /* 0x00000000000579c3 */ /* 0x000e700000002600 */
[----:B------:R-:W0:Y:S01]  /*0060*/  LDC R7, c[0x0][0x360] ;  /* 0x0000d800ff077b82 */ /* 0x000e220000000800 */
[----:B-1----:R-:W-:-:S06]  /*0070*/  UIMAD UR4, UR5, UR6, UR4 ;  /* 0x00000006050472a4 */ /* 0x002fcc000f8e0204 */
[----:B0-----:R-:W-:-:S05]  /*0080*/  IMAD R7, R7, UR4, R0 ;  /* 0x0000000407077c24 */ /* 0x001fca000f8e0200 */
[----:B--2---:R-:W-:-:S13]  /*0090*/  ISETP.GE.AND P0, PT, R7, UR7, PT ;  /* 0x0000000707007c0c */ /* 0x004fda000bf06270 */
[----:B------:R-:W-:Y:S05]  /*00a0*/  @P0 EXIT ;  /* 0x000000000000094d */ /* 0x000fea0003800000 */
[----:B------:R-:W0:Y:S01]  /*00b0*/  LDC.64 R2, c[0x0][0x388] ;  /* 0x0000e200ff027b82 */ /* 0x000e220000000a00 */
[----:B------:R-:W1:Y:S01]  /*00c0*/  LDCU.64 UR4, c[0x0][0x358] ;  /* 0x00006b00ff0477ac */ /* 0x000e620008000a00 */
[----:B------:R-:W2:Y:S06]  /*00d0*/  LDCU UR6, c[0x0][0x384] ;  /* 0x00007080ff0677ac */ /* 0x000eac0008000800 */
[----:B------:R-:W3:Y:S01]  /*00e0*/  LDC.64 R4, c[0x0][0x390] ;  /* 0x0000e400ff047b82 */ /* 0x000ee20000000a00 */
[----:B0-----:R-:W-:-:S06]  /*00f0*/  IMAD.WIDE R2, R7, 0x4, R2 ;  /* 0x0000000407027825 */ /* 0x001fcc00078e0202 */
[----:B-1----:R-:W2:Y:S01]  /*0100*/  LDG.E R2, desc[UR4][R2.64] ;  /* 0x0000000402027981 */ /* 0x002ea2000c1e1900 */
[----:B---3--:R-:W-:-:S05]  /*0110*/  IMAD.WIDE R4, R7, 0x4, R4 ;  /* 0x0000000407047825 */ /* 0x008fca00078e0204 */
[----:B------:R-:W2:Y:S02]  /*0120*/  LDG.E R7, desc[UR4][R4.64] ;  /* 0x0000000404077981 */ /* 0x000ea4000c1e1900 */
[----:B--2---:R-:W-:-:S05]  /*0130*/  FFMA R7, R2, UR6, R7 ;  /* 0x0000000602077c23 */ /* 0x004fca0008000007 */
[----:B------:R-:W-:Y:S01]  /*0140*/  STG.E desc[UR4][R4.64], R7 ;  /* 0x0000000704007986 */ /* 0x000fe2000c101904 */
[----:B------:R-:W-:Y:S05]  /*0150*/  EXIT ;  /* 0x000000000000794d */ /* 0x000fea0003800000 */
.L_x_0:
[----:B------:R-:W-:-:S00]  /*0160*/  BRA `(.L_x_0) ;  /* 0xfffffffc00fc7947 */ /* 0x000fc0000383ffff */
[----:B------:R-:W-:-:S00]  /*0170*/  NOP ;  /* 0x0000000000007918 */ /* 0x000fc00000000000 */
        /* <DEDUP_REMOVED lines=8> */
.L_x_1:


//--------------------- .nv.shared.reserved.0     --------------------------
	.section	.nv.shared.reserved.0,"aw",@nobits
	.weak		__nv_reservedSMEM_offset_0_alias
	.size		__nv_reservedSMEM_offset_0_alias, 0, 64
	.other		__nv_reservedSMEM_offset_0_alias,@"STO_CUDA_RESERVED_SHARED STV_DEFAULT"
__nv_reservedSMEM_offset_0_alias:
	.zero		0
	.zero		64


//--------------------- .nv.constant0._Z5saxpiifPfS_ --------------------------
	.section	.nv.constant0._Z5saxpiifPfS_,"a",@progbits
	.sectionflags	@""
	.align	4
.nv.constant0._Z5saxpiifPfS_:
	.zero		920


//--------------------- SYMBOLS --------------------------

	.type		.nv.reservedSmem.offset0,@object
	.size		.nv.reservedSmem.offset0,0x4
